	.headerflags	@"EF_CUDA_TEXMODE_UNIFIED EF_CUDA_64BIT_ADDRESS EF_CUDA_ACCELERATORS EF_CUDA_SM90 EF_CUDA_VIRTUAL_SM(EF_CUDA_SM90)"
	.elftype	@"ET_EXEC"


//--------------------- .nv.info                  --------------------------
	.section	.nv.info,"",@"SHT_CUDA_INFO"
	.align	4


	//----- nvinfo : EIATTR_REGCOUNT
	.align		4
        /*0000*/ 	.byte	0x04, 0x2f
        /*0002*/ 	.short	(.L_1 - .L_0)
	.align		4
.L_0:
        /*0004*/ 	.word	index@(triton_poi_fused_2)
        /*0008*/ 	.word	0x00000020


	//----- nvinfo : EIATTR_MIN_STACK_SIZE
	.align		4
.L_1:
        /*000c*/ 	.byte	0x04, 0x12
        /*000e*/ 	.short	(.L_3 - .L_2)
	.align		4
.L_2:
        /*0010*/ 	.word	index@(triton_poi_fused_2)
        /*0014*/ 	.word	0x00000000


	//----- nvinfo : EIATTR_FRAME_SIZE
	.align		4
.L_3:
        /*0018*/ 	.byte	0x04, 0x11
        /*001a*/ 	.short	(.L_5 - .L_4)
	.align		4
.L_4:
        /*001c*/ 	.word	index@(triton_poi_fused_2)
        /*0020*/ 	.word	0x00000000


	//----- nvinfo : EIATTR_MIN_STACK_SIZE
	.align		4
.L_5:
        /*0024*/ 	.byte	0x04, 0x12
        /*0026*/ 	.short	(.L_7 - .L_6)
	.align		4
.L_6:
        /*0028*/ 	.word	index@(triton_poi_fused_2)
        /*002c*/ 	.word	0x00000000
.L_7:


//--------------------- .nv.info.triton_poi_fused_2 --------------------------
	.section	.nv.info.triton_poi_fused_2,"",@"SHT_CUDA_INFO"
	.sectionflags	@""
	.align	4


	//----- nvinfo : EIATTR_CUDA_API_VERSION
	.align		4
        /*0000*/ 	.byte	0x04, 0x37
        /*0002*/ 	.short	(.L_9 - .L_8)
.L_8:
        /*0004*/ 	.word	0x0000007c


	//----- nvinfo : EIATTR_KPARAM_INFO
	.align		4
.L_9:
        /*0008*/ 	.byte	0x04, 0x17
        /*000a*/ 	.short	(.L_11 - .L_10)
.L_10:
        /*000c*/ 	.word	0x00000000
        /*0010*/ 	.short	0x0003
        /*0012*/ 	.short	0x0014
        /*0014*/ 	.byte	0x00, 0xf0, 0x11, 0x00


	//----- nvinfo : EIATTR_KPARAM_INFO
	.align		4
.L_11:
        /*0018*/ 	.byte	0x04, 0x17
        /*001a*/ 	.short	(.L_13 - .L_12)
.L_12:
        /*001c*/ 	.word	0x00000000
        /*0020*/ 	.short	0x0002
        /*0022*/ 	.short	0x0010
        /*0024*/ 	.byte	0x00, 0xf0, 0x11, 0x00


	//----- nvinfo : EIATTR_KPARAM_INFO
	.align		4
.L_13:
        /*0028*/ 	.byte	0x04, 0x17
        /*002a*/ 	.short	(.L_15 - .L_14)
.L_14:
        /*002c*/ 	.word	0x00000000
        /*0030*/ 	.short	0x0001
        /*0032*/ 	.short	0x0008
        /*0034*/ 	.byte	0x00, 0xf4, 0x21, 0x00


	//----- nvinfo : EIATTR_KPARAM_INFO
	.align		4
.L_15:
        /*0038*/ 	.byte	0x04, 0x17
        /*003a*/ 	.short	(.L_17 - .L_16)
.L_16:
        /*003c*/ 	.word	0x00000000
        /*0040*/ 	.short	0x0000
        /*0042*/ 	.short	0x0000
        /*0044*/ 	.byte	0x00, 0xf4, 0x21, 0x00


	//----- nvinfo : EIATTR_SPARSE_MMA_MASK
	.align		4
.L_17:
        /*0048*/ 	.byte	0x03, 0x50
        /*004a*/ 	.short	0x0000


	//----- nvinfo : EIATTR_MAXREG_COUNT
	.align		4
        /*004c*/ 	.byte	0x03, 0x1b
        /*004e*/ 	.short	0x00ff


	//----- nvinfo : EIATTR_EXIT_INSTR_OFFSETS
	.align		4
        /*0050*/ 	.byte	0x04, 0x1c
        /*0052*/ 	.short	(.L_19 - .L_18)


	//   ....[0]....
.L_18:
        /*0054*/ 	.word	0x00000770


	//   ....[1]....
        /*0058*/ 	.word	0x00000790


	//----- nvinfo : EIATTR_REQNTID
	.align		4
.L_19:
        /*005c*/ 	.byte	0x04, 0x10
        /*005e*/ 	.short	(.L_21 - .L_20)
.L_20:
        /*0060*/ 	.word	0x00000080
        /*0064*/ 	.word	0x00000001
        /*0068*/ 	.word	0x00000001


	//----- nvinfo : EIATTR_CBANK_PARAM_SIZE
	.align		4
.L_21:
        /*006c*/ 	.byte	0x03, 0x19
        /*006e*/ 	.short	0x0018


	//----- nvinfo : EIATTR_PARAM_CBANK
	.align		4
        /*0070*/ 	.byte	0x04, 0x0a
        /*0072*/ 	.short	(.L_23 - .L_22)
	.align		4
.L_22:
        /*0074*/ 	.word	index@(.nv.constant0.triton_poi_fused_2)
        /*0078*/ 	.short	0x0210
        /*007a*/ 	.short	0x0018


	//----- nvinfo : EIATTR_SW_WAR
	.align		4
.L_23:
        /*007c*/ 	.byte	0x04, 0x36
        /*007e*/ 	.short	(.L_25 - .L_24)
.L_24:
        /*0080*/ 	.word	0x00000008
.L_25:


//--------------------- .nv.callgraph             --------------------------
	.section	.nv.callgraph,"",@"SHT_CUDA_CALLGRAPH"
	.align	4
	.sectionentsize	8
	.align		4
        /*0000*/ 	.word	0x00000000
	.align		4
        /*0004*/ 	.word	0xffffffff
	.align		4
        /*0008*/ 	.word	0x00000000
	.align		4
        /*000c*/ 	.word	0xfffffffe
	.align		4
        /*0010*/ 	.word	0x00000000
	.align		4
        /*0014*/ 	.word	0xfffffffd
	.align		4
        /*0018*/ 	.word	0x00000000
	.align		4
        /*001c*/ 	.word	0xfffffffc


//--------------------- .text.triton_poi_fused_2  --------------------------
	.section	.text.triton_poi_fused_2,"ax",@progbits
	.align	128
        .global         triton_poi_fused_2
        .type           triton_poi_fused_2,@function
        .size           triton_poi_fused_2,(.L_x_1 - triton_poi_fused_2)
        .other          triton_poi_fused_2,@"STO_CUDA_ENTRY STV_DEFAULT"
triton_poi_fused_2:
.text.triton_poi_fused_2:
[----:B------:R-:W0:Y:S01]  /*0000*/  LDC R1, c[0x0][0x28] ;  /* 0x00000a00ff017b82 */ /* 0x000e220000000800 */
[----:B------:R-:W1:Y:S07]  /*0010*/  S2R R10, SR_TID.X ;  /* 0x00000000000a7919 */ /* 0x000e6e0000002100 */
[----:B------:R-:W2:Y:S01]  /*0020*/  S2UR UR4, SR_CTAID.Y ;  /* 0x00000000000479c3 */ /* 0x000ea20000002600 */
[----:B------:R-:W-:Y:S01]  /*0030*/  HFMA2.MMA R0, -RZ, RZ, 0, 0 ;  /* 0x00000000ff007435 */ /* 0x000fe200000001ff */
[----:B------:R-:W3:Y:S06]  /*0040*/  S2R R3, SR_CTAID.X ;  /* 0x0000000000037919 */ /* 0x000eec0000002500 */
[----:B------:R-:W4:Y:S01]  /*0050*/  LDC.64 R12, c[0x0][0x210] ;  /* 0x00008400ff0c7b82 */ /* 0x000f220000000a00 */
[----:B--2---:R-:W-:Y:S01]  /*0060*/  USHF.L.U32 UR4, UR4, 0x5, URZ ;  /* 0x0000000504047899 */ /* 0x004fe2000800063f */
[----:B-1----:R-:W-:-:S02]  /*0070*/  SHF.R.U32.HI R19, RZ, 0x5, R10 ;  /* 0x00000005ff137819 */ /* 0x002fc4000001160a */
[----:B------:R-:W-:Y:S02]  /*0080*/  LOP3.LUT R10, R10, 0x1f, RZ, 0xc0, !PT ;  /* 0x0000001f0a0a7812 */ /* 0x000fe400078ec0ff */
[----:B------:R-:W-:Y:S02]  /*0090*/  SGXT.U32 R19, R19, 0x2 ;  /* 0x000000021313781a */ /* 0x000fe40000000000 */
[----:B---3--:R-:W-:Y:S02]  /*00a0*/  LEA R10, R3, R10, 0x5 ;  /* 0x0000000a030a7211 */ /* 0x008fe400078e28ff */
[----:B------:R-:W-:Y:S01]  /*00b0*/  LOP3.LUT R19, R19, UR4, RZ, 0xfc, !PT ;  /* 0x0000000413137c12 */ /* 0x000fe2000f8efcff */
[----:B------:R-:W-:Y:S01]  /*00c0*/  ULDC.64 UR4, c[0x0][0x208] ;  /* 0x0000820000047ab9 */ /* 0x000fe20000000a00 */
[----:B------:R-:W-:-:S03]  /*00d0*/  ISETP.GE.AND P0, PT, R10, 0x31, PT ;  /* 0x000000310a00780c */ /* 0x000fc60003f06270 */
[C---:B------:R-:W-:Y:S01]  /*00e0*/  IMAD R21, R19.reuse, 0x31, R10 ;  /* 0x0000003113157824 */ /* 0x040fe200078e020a */
[----:B------:R-:W-:-:S03]  /*00f0*/  ISETP.LT.AND P1, PT, R19, 0xc0, !P0 ;  /* 0x000000c01300780c */ /* 0x000fc60004721270 */
[----:B----4-:R-:W-:Y:S01]  /*0100*/  IMAD.WIDE R14, R21, 0x4, R12 ;  /* 0x00000004150e7825 */ /* 0x010fe200078e020c */
[C---:B------:R-:W-:Y:S02]  /*0110*/  LOP3.LUT R4, R19.reuse, 0x4, RZ, 0xfc, !PT ;  /* 0x0000000413047812 */ /* 0x040fe400078efcff */
[C---:B------:R-:W-:Y:S02]  /*0120*/  LOP3.LUT R11, R19.reuse, 0xc, RZ, 0xfc, !PT ;  /* 0x0000000c130b7812 */ /* 0x040fe400078efcff */
[C---:B------:R-:W-:Y:S02]  /*0130*/  LOP3.LUT R2, R19.reuse, 0x10, RZ, 0xfc, !PT ;  /* 0x0000001013027812 */ /* 0x040fe400078efcff */
[----:B------:R-:W-:Y:S02]  /*0140*/  LOP3.LUT R9, R19, 0x8, RZ, 0xfc, !PT ;  /* 0x0000000813097812 */ /* 0x000fe400078efcff */
[----:B------:R-:W-:Y:S01]  /*0150*/  IADD3 R29, R21, 0xc4, RZ ;  /* 0x000000c4151d7810 */ /* 0x000fe20007ffe0ff */
[----:B------:R1:W2:Y:S01]  /*0160*/  @P1 LDG.E.EL R0, desc[UR4][R14.64] ;  /* 0x000000040e001981 */ /* 0x0002a2000c2e1900 */
[----:B------:R-:W-:-:S02]  /*0170*/  ISETP.LT.AND P6, PT, R4, 0xc0, !P0 ;  /* 0x000000c00400780c */ /* 0x000fc400047c1270 */
[----:B------:R-:W-:Y:S02]  /*0180*/  ISETP.LT.AND P4, PT, R11, 0xc0, !P0 ;  /* 0x000000c00b00780c */ /* 0x000fe40004781270 */
[----:B------:R-:W-:Y:S02]  /*0190*/  ISETP.LT.AND P3, PT, R2, 0xc0, !P0 ;  /* 0x000000c00200780c */ /* 0x000fe40004761270 */
[----:B------:R-:W-:Y:S01]  /*01a0*/  LOP3.LUT R22, R19, 0x14, RZ, 0xfc, !PT ;  /* 0x0000001413167812 */ /* 0x000fe200078efcff */
[----:B------:R-:W-:Y:S01]  /*01b0*/  HFMA2.MMA R5, -RZ, RZ, 0, 0 ;  /* 0x00000000ff057435 */ /* 0x000fe200000001ff */
[----:B------:R-:W-:Y:S01]  /*01c0*/  MOV R8, RZ ;  /* 0x000000ff00087202 */ /* 0x000fe20000000f00 */
[----:B------:R-:W-:Y:S01]  /*01d0*/  IMAD.WIDE R28, R29, 0x4, R12 ;  /* 0x000000041d1c7825 */ /* 0x000fe200078e020c */
[----:B------:R-:W-:Y:S02]  /*01e0*/  ISETP.LT.AND P5, PT, R9, 0xc0, !P0 ;  /* 0x000000c00900780c */ /* 0x000fe400047a1270 */
[----:B-1----:R-:W-:-:S02]  /*01f0*/  IADD3 R15, R21, 0x24c, RZ ;  /* 0x0000024c150f7810 */ /* 0x002fc40007ffe0ff */
[----:B------:R-:W-:Y:S02]  /*0200*/  LOP3.LUT R24, R19, 0x18, RZ, 0xfc, !PT ;  /* 0x0000001813187812 */ /* 0x000fe400078efcff */
[----:B------:R-:W-:Y:S02]  /*0210*/  CS2R R6, SRZ ;  /* 0x0000000000067805 */ /* 0x000fe4000001ff00 */
[----:B------:R-:W-:Y:S02]  /*0220*/  IADD3 R17, R21, 0x310, RZ ;  /* 0x0000031015117810 */ /* 0x000fe40007ffe0ff */
[----:B------:R-:W-:Y:S02]  /*0230*/  P2R R18, PR, RZ, 0x2 ;  /* 0x00000002ff127803 */ /* 0x000fe40000000000 */
[----:B------:R-:W-:Y:S02]  /*0240*/  IADD3 R27, R21, 0x188, RZ ;  /* 0x00000188151b7810 */ /* 0x000fe40007ffe0ff */
[----:B------:R-:W-:Y:S01]  /*0250*/  ISETP.LT.AND P2, PT, R22, 0xc0, !P0 ;  /* 0x000000c01600780c */ /* 0x000fe20004741270 */
[--C-:B------:R-:W-:Y:S01]  /*0260*/  IMAD.WIDE R14, R15, 0x4, R12.reuse ;  /* 0x000000040f0e7825 */ /* 0x100fe200078e020c */
[----:B------:R-:W-:Y:S01]  /*0270*/  ISETP.LT.AND P1, PT, R24, 0xc0, !P0 ;  /* 0x000000c01800780c */ /* 0x000fe20004721270 */
[----:B------:R1:W3:Y:S01]  /*0280*/  @P6 LDG.E.EL R8, desc[UR4][R28.64] ;  /* 0x000000041c086981 */ /* 0x0002e2000c2e1900 */
[----:B------:R-:W-:Y:S01]  /*0290*/  IADD3 R20, R21, 0x3d4, RZ ;  /* 0x000003d415147810 */ /* 0x000fe20007ffe0ff */
[--C-:B------:R-:W-:Y:S01]  /*02a0*/  IMAD.WIDE R16, R17, 0x4, R12.reuse ;  /* 0x0000000411107825 */ /* 0x100fe200078e020c */
[----:B------:R-:W-:Y:S01]  /*02b0*/  HFMA2.MMA R23, -RZ, RZ, 0, 0 ;  /* 0x00000000ff177435 */ /* 0x000fe200000001ff */
[----:B------:R-:W-:Y:S01]  /*02c0*/  P2R R3, PR, RZ, 0x40 ;  /* 0x00000040ff037803 */ /* 0x000fe20000000000 */
[----:B------:R4:W3:Y:S01]  /*02d0*/  @P4 LDG.E.EL R6, desc[UR4][R14.64] ;  /* 0x000000040e064981 */ /* 0x0008e2000c2e1900 */
[----:B------:R-:W-:Y:S01]  /*02e0*/  IMAD.WIDE R26, R27, 0x4, R12 ;  /* 0x000000041b1a7825 */ /* 0x000fe200078e020c */
[----:B------:R-:W-:-:S02]  /*02f0*/  ISETP.NE.AND P6, PT, R18, RZ, PT ;  /* 0x000000ff1200720c */ /* 0x000fc40003fc5270 */
[----:B-1----:R-:W-:Y:S01]  /*0300*/  IADD3 R29, R21, 0x498, RZ ;  /* 0x00000498151d7810 */ /* 0x002fe20007ffe0ff */
[----:B------:R1:W3:Y:S01]  /*0310*/  @P3 LDG.E.EL R5, desc[UR4][R16.64] ;  /* 0x0000000410053981 */ /* 0x0002e2000c2e1900 */
[----:B------:R-:W-:Y:S01]  /*0320*/  MOV R18, RZ ;  /* 0x000000ff00127202 */ /* 0x000fe20000000f00 */
[--C-:B----4-:R-:W-:Y:S02]  /*0330*/  IMAD.WIDE R14, R20, 0x4, R12.reuse ;  /* 0x00000004140e7825 */ /* 0x110fe400078e020c */
[----:B------:R4:W3:Y:S04]  /*0340*/  @P5 LDG.E.EL R7, desc[UR4][R26.64] ;  /* 0x000000041a075981 */ /* 0x0008e8000c2e1900 */
[----:B------:R-:W3:Y:S01]  /*0350*/  @P2 LDG.E.EL R18, desc[UR4][R14.64] ;  /* 0x000000040e122981 */ /* 0x000ee2000c2e1900 */
[----:B-1----:R-:W-:-:S05]  /*0360*/  IMAD.WIDE R16, R29, 0x4, R12 ;  /* 0x000000041d107825 */ /* 0x002fca00078e020c */
[----:B------:R1:W3:Y:S01]  /*0370*/  @P1 LDG.E.EL R23, desc[UR4][R16.64] ;  /* 0x0000000410171981 */ /* 0x0002e2000c2e1900 */
[----:B------:R-:W-:Y:S01]  /*0380*/  IADD3 R21, R21, 0x55c, RZ ;  /* 0x0000055c15157810 */ /* 0x000fe20007ffe0ff */
[----:B----4-:R-:W-:-:S04]  /*0390*/  IMAD.HI R27, R19, 0x55555556, RZ ;  /* 0x55555556131b7827 */ /* 0x010fc800078e02ff */
[----:B------:R-:W-:Y:S02]  /*03a0*/  IMAD.WIDE R20, R21, 0x4, R12 ;  /* 0x0000000415147825 */ /* 0x000fe400078e020c */
[----:B------:R-:W4:Y:S01]  /*03b0*/  LDC.64 R12, c[0x0][0x218] ;  /* 0x00008600ff0c7b82 */ /* 0x000f220000000a00 */
[----:B------:R-:W-:Y:S02]  /*03c0*/  LEA.HI R28, R27, R27, RZ, 0x1 ;  /* 0x0000001b1b1c7211 */ /* 0x000fe400078f08ff */
[----:B------:R-:W-:-:S03]  /*03d0*/  LOP3.LUT R25, R19, 0x1c, RZ, 0xfc, !PT ;  /* 0x0000001c13197812 */ /* 0x000fc600078efcff */
[----:B------:R-:W-:Y:S01]  /*03e0*/  IMAD R19, R28, -0x3, R19 ;  /* 0xfffffffd1c137824 */ /* 0x000fe200078e0213 */
[----:B------:R-:W-:-:S03]  /*03f0*/  ISETP.LT.AND P0, PT, R25, 0xc0, !P0 ;  /* 0x000000c01900780c */ /* 0x000fc60004701270 */
[----:B------:R-:W-:Y:S01]  /*0400*/  IMAD R19, R10, 0x3, R19 ;  /* 0x000000030a137824 */ /* 0x000fe200078e0213 */
[----:B------:R-:W-:-:S03]  /*0410*/  MOV R26, RZ ;  /* 0x000000ff001a7202 */ /* 0x000fc60000000f00 */
[----:B------:R-:W-:Y:S02]  /*0420*/  IMAD R19, R28, 0x93, R19 ;  /* 0x000000931c137824 */ /* 0x000fe400078e0213 */
[----:B-1----:R-:W-:-:S04]  /*0430*/  IMAD.HI R16, R9, 0x55555556, RZ ;  /* 0x5555555609107827 */ /* 0x002fc800078e02ff */
[----:B------:R1:W5:Y:S01]  /*0440*/  @P0 LDG.E.EL R26, desc[UR4][R20.64] ;  /* 0x00000004141a0981 */ /* 0x000362000c2e1900 */
[----:B0---4-:R-:W-:Y:S01]  /*0450*/  IMAD.WIDE R14, R19, 0x4, R12 ;  /* 0x00000004130e7825 */ /* 0x011fe200078e020c */
[----:B------:R-:W-:-:S03]  /*0460*/  LEA.HI R16, R16, R16, RZ, 0x1 ;  /* 0x0000001010107211 */ /* 0x000fc600078f08ff */
[----:B------:R-:W-:-:S04]  /*0470*/  IMAD.HI R17, R11, 0x55555556, RZ ;  /* 0x555555560b117827 */ /* 0x000fc800078e02ff */
[----:B------:R-:W-:-:S04]  /*0480*/  IMAD R9, R16, -0x3, R9 ;  /* 0xfffffffd10097824 */ /* 0x000fc800078e0209 */
[----:B------:R-:W-:Y:S02]  /*0490*/  IMAD R9, R16, 0x93, R9 ;  /* 0x0000009310097824 */ /* 0x000fe400078e0209 */
[----:B------:R-:W-:-:S04]  /*04a0*/  IMAD.HI R16, R2, 0x55555556, RZ ;  /* 0x5555555602107827 */ /* 0x000fc800078e02ff */
[----:B------:R-:W-:Y:S01]  /*04b0*/  IMAD R9, R10, 0x3, R9 ;  /* 0x000000030a097824 */ /* 0x000fe200078e0209 */
[----:B--2---:R0:W-:Y:S01]  /*04c0*/  @P6 STG.E desc[UR4][R14.64], R0 ;  /* 0x000000000e006986 */ /* 0x0041e2000c101904 */
[----:B------:R-:W-:Y:S01]  /*04d0*/  ISETP.NE.AND P6, PT, R3, RZ, PT ;  /* 0x000000ff0300720c */ /* 0x000fe20003fc5270 */
[----:B------:R-:W-:-:S05]  /*04e0*/  IMAD.HI R3, R4, 0x55555556, RZ ;  /* 0x5555555604037827 */ /* 0x000fca00078e02ff */
[----:B------:R-:W-:-:S05]  /*04f0*/  LEA.HI R3, R3, R3, RZ, 0x1 ;  /* 0x0000000303037211 */ /* 0x000fca00078f08ff */
[----:B------:R-:W-:Y:S02]  /*0500*/  IMAD R4, R3, -0x3, R4 ;  /* 0xfffffffd03047824 */ /* 0x000fe400078e0204 */
[----:B0-----:R-:W-:-:S04]  /*0510*/  IMAD.HI R0, R22, 0x55555556, RZ ;  /* 0x5555555616007827 */ /* 0x001fc800078e02ff */
[----:B------:R-:W-:Y:S01]  /*0520*/  IMAD R3, R3, 0x93, R4 ;  /* 0x0000009303037824 */ /* 0x000fe200078e0204 */
[----:B------:R-:W-:Y:S01]  /*0530*/  LEA.HI R4, R17, R17, RZ, 0x1 ;  /* 0x0000001111047211 */ /* 0x000fe200078f08ff */
[----:B------:R-:W-:-:S04]  /*0540*/  IMAD.HI R17, R24, 0x55555556, RZ ;  /* 0x5555555618117827 */ /* 0x000fc800078e02ff */
[----:B------:R-:W-:Y:S01]  /*0550*/  IMAD.HI R14, R25, 0x55555556, RZ ;  /* 0x55555556190e7827 */ /* 0x000fe200078e02ff */
[----:B------:R-:W-:-:S03]  /*0560*/  LEA.HI R15, R16, R16, RZ, 0x1 ;  /* 0x00000010100f7211 */ /* 0x000fc600078f08ff */
[----:B------:R-:W-:Y:S01]  /*0570*/  IMAD R19, R4, -0x3, R11 ;  /* 0xfffffffd04137824 */ /* 0x000fe200078e020b */
[----:B------:R-:W-:Y:S02]  /*0580*/  LEA.HI R11, R0, R0, RZ, 0x1 ;  /* 0x00000000000b7211 */ /* 0x000fe400078f08ff */
[----:B------:R-:W-:Y:S02]  /*0590*/  LEA.HI R17, R17, R17, RZ, 0x1 ;  /* 0x0000001111117211 */ /* 0x000fe400078f08ff */
[----:B------:R-:W-:Y:S01]  /*05a0*/  LEA.HI R0, R14, R14, RZ, 0x1 ;  /* 0x0000000e0e007211 */ /* 0x000fe200078f08ff */
[----:B------:R-:W-:Y:S02]  /*05b0*/  IMAD R2, R15, -0x3, R2 ;  /* 0xfffffffd0f027824 */ /* 0x000fe400078e0202 */
[----:B------:R-:W-:Y:S02]  /*05c0*/  IMAD R22, R11, -0x3, R22 ;  /* 0xfffffffd0b167824 */ /* 0x000fe400078e0216 */
[----:B------:R-:W-:-:S02]  /*05d0*/  IMAD R24, R17, -0x3, R24 ;  /* 0xfffffffd11187824 */ /* 0x000fc400078e0218 */
[----:B------:R-:W-:Y:S02]  /*05e0*/  IMAD R25, R0, -0x3, R25 ;  /* 0xfffffffd00197824 */ /* 0x000fe400078e0219 */
[----:B------:R-:W-:Y:S02]  /*05f0*/  IMAD R19, R4, 0x93, R19 ;  /* 0x0000009304137824 */ /* 0x000fe400078e0213 */
[----:B-1----:R-:W-:Y:S02]  /*0600*/  IMAD R21, R15, 0x93, R2 ;  /* 0x000000930f157824 */ /* 0x002fe400078e0202 */
[----:B------:R-:W-:Y:S02]  /*0610*/  IMAD R11, R11, 0x93, R22 ;  /* 0x000000930b0b7824 */ /* 0x000fe400078e0216 */
[----:B------:R-:W-:Y:S02]  /*0620*/  IMAD R27, R17, 0x93, R24 ;  /* 0x00000093111b7824 */ /* 0x000fe400078e0218 */
[----:B------:R-:W-:-:S02]  /*0630*/  IMAD R29, R0, 0x93, R25 ;  /* 0x00000093001d7824 */ /* 0x000fc400078e0219 */
[C---:B------:R-:W-:Y:S02]  /*0640*/  IMAD R3, R10.reuse, 0x3, R3 ;  /* 0x000000030a037824 */ /* 0x040fe400078e0203 */
[C---:B------:R-:W-:Y:S02]  /*0650*/  IMAD R15, R10.reuse, 0x3, R19 ;  /* 0x000000030a0f7824 */ /* 0x040fe400078e0213 */
[C---:B------:R-:W-:Y:S02]  /*0660*/  IMAD R17, R10.reuse, 0x3, R21 ;  /* 0x000000030a117824 */ /* 0x040fe400078e0215 */
[C---:B------:R-:W-:Y:S02]  /*0670*/  IMAD R21, R10.reuse, 0x3, R11 ;  /* 0x000000030a157824 */ /* 0x040fe400078e020b */
[C---:B------:R-:W-:Y:S02]  /*0680*/  IMAD R25, R10.reuse, 0x3, R27 ;  /* 0x000000030a197824 */ /* 0x040fe400078e021b */
[----:B------:R-:W-:-:S02]  /*0690*/  IMAD R29, R10, 0x3, R29 ;  /* 0x000000030a1d7824 */ /* 0x000fc400078e021d */
[----:B------:R-:W-:-:S04]  /*06a0*/  IMAD.WIDE R2, R3, 0x4, R12 ;  /* 0x0000000403027825 */ /* 0x000fc800078e020c */
[--C-:B------:R-:W-:Y:S01]  /*06b0*/  IMAD.WIDE R10, R9, 0x4, R12.reuse ;  /* 0x00000004090a7825 */ /* 0x100fe200078e020c */
[----:B---3--:R0:W-:Y:S03]  /*06c0*/  @P6 STG.E desc[UR4][R2.64], R8 ;  /* 0x0000000802006986 */ /* 0x0081e6000c101904 */
[--C-:B------:R-:W-:Y:S01]  /*06d0*/  IMAD.WIDE R14, R15, 0x4, R12.reuse ;  /* 0x000000040f0e7825 */ /* 0x100fe200078e020c */
[----:B------:R0:W-:Y:S03]  /*06e0*/  @P5 STG.E desc[UR4][R10.64], R7 ;  /* 0x000000070a005986 */ /* 0x0001e6000c101904 */
[--C-:B------:R-:W-:Y:S01]  /*06f0*/  IMAD.WIDE R16, R17, 0x4, R12.reuse ;  /* 0x0000000411107825 */ /* 0x100fe200078e020c */
[----:B------:R0:W-:Y:S03]  /*0700*/  @P4 STG.E desc[UR4][R14.64], R6 ;  /* 0x000000060e004986 */ /* 0x0001e6000c101904 */
[--C-:B------:R-:W-:Y:S01]  /*0710*/  IMAD.WIDE R20, R21, 0x4, R12.reuse ;  /* 0x0000000415147825 */ /* 0x100fe200078e020c */
[----:B------:R0:W-:Y:S03]  /*0720*/  @P3 STG.E desc[UR4][R16.64], R5 ;  /* 0x0000000510003986 */ /* 0x0001e6000c101904 */
[--C-:B------:R-:W-:Y:S01]  /*0730*/  IMAD.WIDE R24, R25, 0x4, R12.reuse ;  /* 0x0000000419187825 */ /* 0x100fe200078e020c */
[----:B------:R0:W-:Y:S04]  /*0740*/  @P2 STG.E desc[UR4][R20.64], R18 ;  /* 0x0000001214002986 */ /* 0x0001e8000c101904 */
[----:B------:R0:W-:Y:S01]  /*0750*/  @P1 STG.E desc[UR4][R24.64], R23 ;  /* 0x0000001718001986 */ /* 0x0001e2000c101904 */
[----:B------:R-:W-:Y:S01]  /*0760*/  IMAD.WIDE R12, R29, 0x4, R12 ;  /* 0x000000041d0c7825 */ /* 0x000fe200078e020c */
[----:B0-----:R-:W-:Y:S06]  /*0770*/  @!P0 EXIT ;  /* 0x000000000000894d */ /* 0x001fec0003800000 */
[----:B-----5:R-:W-:Y:S01]  /*0780*/  STG.E desc[UR4][R12.64], R26 ;  /* 0x0000001a0c007986 */ /* 0x020fe2000c101904 */
[----:B------:R-:W-:Y:S05]  /*0790*/  EXIT ;  /* 0x000000000000794d */ /* 0x000fea0003800000 */
.L_x_0:
[----:B------:R-:W-:-:S00]  /*07a0*/  BRA `(.L_x_0) ;  /* 0xfffffffc00fc7947 */ /* 0x000fc0000383ffff */
[----:B------:R-:W-:-:S00]  /*07b0*/  NOP ;  /* 0x0000000000007918 */ /* 0x000fc00000000000 */
        /* <DEDUP_REMOVED lines=12> */
.L_x_1:


//--------------------- .nv.constant0.triton_poi_fused_2 --------------------------
	.section	.nv.constant0.triton_poi_fused_2,"a",@progbits
	.sectionflags	@""
	.align	4
.nv.constant0.triton_poi_fused_2:
	.zero		552
